//
// Generated by NVIDIA NVVM Compiler
//
// Compiler Build ID: CL-36424714
// Cuda compilation tools, release 13.0, V13.0.88
// Based on NVVM 20.0.0
//

.version 9.0
.target sm_100
.address_size 64

	// .globl	_Z2k1PiS_S_

.visible .entry _Z2k1PiS_S_(
	.param .u64 .ptr .align 1 _Z2k1PiS_S__param_0,
	.param .u64 .ptr .align 1 _Z2k1PiS_S__param_1,
	.param .u64 .ptr .align 1 _Z2k1PiS_S__param_2
)
{
	.reg .pred 	%p<2>;
	.reg .b32 	%r<8>;
	.reg .b64 	%rd<11>;

	ld.param.u64 	%rd1, [_Z2k1PiS_S__param_0];
	ld.param.u64 	%rd2, [_Z2k1PiS_S__param_1];
	ld.param.u64 	%rd3, [_Z2k1PiS_S__param_2];
	mov.u32 	%r2, %ctaid.x;
	mov.u32 	%r3, %ntid.x;
	mov.u32 	%r4, %tid.x;
	mad.lo.s32 	%r1, %r2, %r3, %r4;
	setp.gt.s32 	%p1, %r1, 9;
	@%p1 bra 	$L__BB0_2;
	cvta.to.global.u64 	%rd4, %rd1;
	cvta.to.global.u64 	%rd5, %rd2;
	cvta.to.global.u64 	%rd6, %rd3;
	mul.wide.s32 	%rd7, %r1, 4;
	add.s64 	%rd8, %rd4, %rd7;
	ld.global.u32 	%r5, [%rd8];
	add.s64 	%rd9, %rd5, %rd7;
	ld.global.u32 	%r6, [%rd9];
	add.s32 	%r7, %r6, %r5;
	add.s64 	%rd10, %rd6, %rd7;
	st.global.u32 	[%rd10], %r7;
$L__BB0_2:
	ret;

}
	// .globl	_Z2k2PiS_S_
.visible .entry _Z2k2PiS_S_(
	.param .u64 .ptr .align 1 _Z2k2PiS_S__param_0,
	.param .u64 .ptr .align 1 _Z2k2PiS_S__param_1,
	.param .u64 .ptr .align 1 _Z2k2PiS_S__param_2
)
{
	.reg .pred 	%p<2>;
	.reg .b32 	%r<5>;
	.reg .b64 	%rd<11>;

	ld.param.u64 	%rd1, [_Z2k2PiS_S__param_0];
	ld.param.u64 	%rd2, [_Z2k2PiS_S__param_1];
	ld.param.u64 	%rd3, [_Z2k2PiS_S__param_2];
	mov.u32 	%r1, %tid.x;
	setp.gt.u32 	%p1, %r1, 9;
	@%p1 bra 	$L__BB1_2;
	cvta.to.global.u64 	%rd4, %rd1;
	cvta.to.global.u64 	%rd5, %rd2;
	cvta.to.global.u64 	%rd6, %rd3;
	mul.wide.u32 	%rd7, %r1, 4;
	add.s64 	%rd8, %rd4, %rd7;
	ld.global.u32 	%r2, [%rd8];
	add.s64 	%rd9, %rd5, %rd7;
	ld.global.u32 	%r3, [%rd9];
	add.s32 	%r4, %r3, %r2;
	add.s64 	%rd10, %rd6, %rd7;
	st.global.u32 	[%rd10], %r4;
$L__BB1_2:
	ret;

}


// ===== COMPILED SASS (sm_100) =====

	.target	sm_100

	.elftype	@"ET_EXEC"


//--------------------- .note.nv.tkinfo           --------------------------
	.section	.note.nv.tkinfo,"",@"SHT_NOTE"
	.sectionflags	@"SHF_NOTE_NV_TKINFO"
	.tkinfo
        /*0018*/ 	.word	0x00000002
        /*0030*/ 	.string	""
        /*0030*/ 	.string	"ptxas"
        /*0030*/ 	.string	"Cuda compilation tools, release 13.0, V13.0.88"
        /*0030*/ 	.string	"Build cuda_13.0.r13.0/compiler.36424714_0"
        /*0030*/ 	.string	"-arch sm_100 -m 64 "



//--------------------- .note.nv.cuinfo           --------------------------
	.section	.note.nv.cuinfo,"",@"SHT_NOTE"
	.sectionflags	@"SHF_NOTE_NV_CUINFO"
        /*0018*/ 	.short	0x0002
        /*001a*/ 	.short	0x0064
        /*001c*/ 	.short	0x0082
	.zero		2


//--------------------- .nv.info                  --------------------------
	.section	.nv.info,"",@"SHT_CUDA_INFO"
	.align	4


	//----- nvinfo : EIATTR_REGCOUNT
	.align		4
        /*0000*/ 	.byte	0x04, 0x2f
        /*0002*/ 	.short	(.L_1 - .L_0)
	.align		4
.L_0:
        /*0004*/ 	.word	index@(_Z2k1PiS_S_)
        /*0008*/ 	.word	0x0000000c


	//----- nvinfo : EIATTR_FRAME_SIZE
	.align		4
.L_1:
        /*000c*/ 	.byte	0x04, 0x11
        /*000e*/ 	.short	(.L_3 - .L_2)
	.align		4
.L_2:
        /*0010*/ 	.word	index@(_Z2k1PiS_S_)
        /*0014*/ 	.word	0x00000000


	//----- nvinfo : EIATTR_REGCOUNT
	.align		4
.L_3:
        /*0018*/ 	.byte	0x04, 0x2f
        /*001a*/ 	.short	(.L_5 - .L_4)
	.align		4
.L_4:
        /*001c*/ 	.word	index@(_Z2k2PiS_S_)
        /*0020*/ 	.word	0x0000000c


	//----- nvinfo : EIATTR_FRAME_SIZE
	.align		4
.L_5:
        /*0024*/ 	.byte	0x04, 0x11
        /*0026*/ 	.short	(.L_7 - .L_6)
	.align		4
.L_6:
        /*0028*/ 	.word	index@(_Z2k2PiS_S_)
        /*002c*/ 	.word	0x00000000


	//----- nvinfo : EIATTR_MIN_STACK_SIZE
	.align		4
.L_7:
        /*0030*/ 	.byte	0x04, 0x12
        /*0032*/ 	.short	(.L_9 - .L_8)
	.align		4
.L_8:
        /*0034*/ 	.word	index@(_Z2k2PiS_S_)
        /*0038*/ 	.word	0x00000000


	//----- nvinfo : EIATTR_MIN_STACK_SIZE
	.align		4
.L_9:
        /*003c*/ 	.byte	0x04, 0x12
        /*003e*/ 	.short	(.L_11 - .L_10)
	.align		4
.L_10:
        /*0040*/ 	.word	index@(_Z2k1PiS_S_)
        /*0044*/ 	.word	0x00000000
.L_11:


//--------------------- .nv.compat                --------------------------
	.section	.nv.compat,"",@"SHT_CUDA_COMPAT_INFO"
	.align	4
        /*0000*/ 	.byte	0x02, 0x09, 0x00, 0x00, 0x02, 0x02, 0x01, 0x00, 0x02, 0x05, 0x05, 0x00, 0x03, 0x07, 0x01, 0x01
        /*0010*/ 	.byte	0x02, 0x03, 0x00, 0x00, 0x02, 0x06, 0x01, 0x00, 0x04, 0x0b, 0x08, 0x00, 0x09, 0x00, 0x00, 0x00
        /*0020*/ 	.byte	0x00, 0x00, 0x00, 0x00


//--------------------- .nv.info._Z2k2PiS_S_      --------------------------
	.section	.nv.info._Z2k2PiS_S_,"",@"SHT_CUDA_INFO"
	.sectionflags	@""
	.align	4


	//----- nvinfo : EIATTR_CUDA_API_VERSION
	.align		4
        /*0000*/ 	.byte	0x04, 0x37
        /*0002*/ 	.short	(.L_13 - .L_12)
.L_12:
        /*0004*/ 	.word	0x00000082


	//----- nvinfo : EIATTR_KPARAM_INFO
	.align		4
.L_13:
        /*0008*/ 	.byte	0x04, 0x17
        /*000a*/ 	.short	(.L_15 - .L_14)
.L_14:
        /*000c*/ 	.word	0x00000000
        /*0010*/ 	.short	0x0002
        /*0012*/ 	.short	0x0010
        /*0014*/ 	.byte	0x00, 0xf5, 0x21, 0x00


	//----- nvinfo : EIATTR_KPARAM_INFO
	.align		4
.L_15:
        /*0018*/ 	.byte	0x04, 0x17
        /*001a*/ 	.short	(.L_17 - .L_16)
.L_16:
        /*001c*/ 	.word	0x00000000
        /*0020*/ 	.short	0x0001
        /*0022*/ 	.short	0x0008
        /*0024*/ 	.byte	0x00, 0xf5, 0x21, 0x00


	//----- nvinfo : EIATTR_KPARAM_INFO
	.align		4
.L_17:
        /*0028*/ 	.byte	0x04, 0x17
        /*002a*/ 	.short	(.L_19 - .L_18)
.L_18:
        /*002c*/ 	.word	0x00000000
        /*0030*/ 	.short	0x0000
        /*0032*/ 	.short	0x0000
        /*0034*/ 	.byte	0x00, 0xf5, 0x21, 0x00


	//----- nvinfo : EIATTR_SPARSE_MMA_MASK
	.align		4
.L_19:
        /*0038*/ 	.byte	0x03, 0x50
        /*003a*/ 	.short	0x0000


	//----- nvinfo : EIATTR_MAXREG_COUNT
	.align		4
        /*003c*/ 	.byte	0x03, 0x1b
        /*003e*/ 	.short	0x00ff


	//----- nvinfo : EIATTR_MERCURY_ISA_VERSION
	.align		4
        /*0040*/ 	.byte	0x03, 0x5f
        /*0042*/ 	.short	0x0101


	//----- nvinfo : EIATTR_VRC_CTA_INIT_COUNT
	.align		4
        /*0044*/ 	.byte	0x02, 0x4a
	.zero		1
	.zero		1


	//----- nvinfo : EIATTR_EXIT_INSTR_OFFSETS
	.align		4
        /*0048*/ 	.byte	0x04, 0x1c
        /*004a*/ 	.short	(.L_21 - .L_20)


	//   ....[0]....
.L_20:
        /*004c*/ 	.word	0x00000030


	//   ....[1]....
        /*0050*/ 	.word	0x000000f0


	//----- nvinfo : EIATTR_CBANK_PARAM_SIZE
	.align		4
.L_21:
        /*0054*/ 	.byte	0x03, 0x19
        /*0056*/ 	.short	0x0018


	//----- nvinfo : EIATTR_PARAM_CBANK
	.align		4
        /*0058*/ 	.byte	0x04, 0x0a
        /*005a*/ 	.short	(.L_23 - .L_22)
	.align		4
.L_22:
        /*005c*/ 	.word	index@(.nv.constant0._Z2k2PiS_S_)
        /*0060*/ 	.short	0x0380
        /*0062*/ 	.short	0x0018


	//----- nvinfo : EIATTR_SW_WAR
	.align		4
.L_23:
        /*0064*/ 	.byte	0x04, 0x36
        /*0066*/ 	.short	(.L_25 - .L_24)
.L_24:
        /*0068*/ 	.word	0x00000008
.L_25:


//--------------------- .nv.info._Z2k1PiS_S_      --------------------------
	.section	.nv.info._Z2k1PiS_S_,"",@"SHT_CUDA_INFO"
	.sectionflags	@""
	.align	4


	//----- nvinfo : EIATTR_CUDA_API_VERSION
	.align		4
        /*0000*/ 	.byte	0x04, 0x37
        /*0002*/ 	.short	(.L_27 - .L_26)
.L_26:
        /*0004*/ 	.word	0x00000082


	//----- nvinfo : EIATTR_KPARAM_INFO
	.align		4
.L_27:
        /*0008*/ 	.byte	0x04, 0x17
        /*000a*/ 	.short	(.L_29 - .L_28)
.L_28:
        /*000c*/ 	.word	0x00000000
        /*0010*/ 	.short	0x0002
        /*0012*/ 	.short	0x0010
        /*0014*/ 	.byte	0x00, 0xf5, 0x21, 0x00


	//----- nvinfo : EIATTR_KPARAM_INFO
	.align		4
.L_29:
        /*0018*/ 	.byte	0x04, 0x17
        /*001a*/ 	.short	(.L_31 - .L_30)
.L_30:
        /*001c*/ 	.word	0x00000000
        /*0020*/ 	.short	0x0001
        /*0022*/ 	.short	0x0008
        /*0024*/ 	.byte	0x00, 0xf5, 0x21, 0x00


	//----- nvinfo : EIATTR_KPARAM_INFO
	.align		4
.L_31:
        /*0028*/ 	.byte	0x04, 0x17
        /*002a*/ 	.short	(.L_33 - .L_32)
.L_32:
        /*002c*/ 	.word	0x00000000
        /*0030*/ 	.short	0x0000
        /*0032*/ 	.short	0x0000
        /*0034*/ 	.byte	0x00, 0xf5, 0x21, 0x00


	//----- nvinfo : EIATTR_SPARSE_MMA_MASK
	.align		4
.L_33:
        /*0038*/ 	.byte	0x03, 0x50
        /*003a*/ 	.short	0x0000


	//----- nvinfo : EIATTR_MAXREG_COUNT
	.align		4
        /*003c*/ 	.byte	0x03, 0x1b
        /*003e*/ 	.short	0x00ff


	//----- nvinfo : EIATTR_MERCURY_ISA_VERSION
	.align		4
        /*0040*/ 	.byte	0x03, 0x5f
        /*0042*/ 	.short	0x0101


	//----- nvinfo : EIATTR_VRC_CTA_INIT_COUNT
	.align		4
        /*0044*/ 	.byte	0x02, 0x4a
	.zero		1
	.zero		1


	//----- nvinfo : EIATTR_EXIT_INSTR_OFFSETS
	.align		4
        /*0048*/ 	.byte	0x04, 0x1c
        /*004a*/ 	.short	(.L_35 - .L_34)


	//   ....[0]....
.L_34:
        /*004c*/ 	.word	0x00000060


	//   ....[1]....
        /*0050*/ 	.word	0x00000120


	//----- nvinfo : EIATTR_CBANK_PARAM_SIZE
	.align		4
.L_35:
        /*0054*/ 	.byte	0x03, 0x19
        /*0056*/ 	.short	0x0018


	//----- nvinfo : EIATTR_PARAM_CBANK
	.align		4
        /*0058*/ 	.byte	0x04, 0x0a
        /*005a*/ 	.short	(.L_37 - .L_36)
	.align		4
.L_36:
        /*005c*/ 	.word	index@(.nv.constant0._Z2k1PiS_S_)
        /*0060*/ 	.short	0x0380
        /*0062*/ 	.short	0x0018


	//----- nvinfo : EIATTR_SW_WAR
	.align		4
.L_37:
        /*0064*/ 	.byte	0x04, 0x36
        /*0066*/ 	.short	(.L_39 - .L_38)
.L_38:
        /*0068*/ 	.word	0x00000008
.L_39:


//--------------------- .nv.callgraph             --------------------------
	.section	.nv.callgraph,"",@"SHT_CUDA_CALLGRAPH"
	.align	4
	.sectionentsize	8
	.align		4
        /*0000*/ 	.word	0x00000000
	.align		4
        /*0004*/ 	.word	0xffffffff
	.align		4
        /*0008*/ 	.word	0x00000000
	.align		4
        /*000c*/ 	.word	0xfffffffe
	.align		4
        /*0010*/ 	.word	0x00000000
	.align		4
        /*0014*/ 	.word	0xfffffffd
	.align		4
        /*0018*/ 	.word	0x00000000
	.align		4
        /*001c*/ 	.word	0xfffffffc


//--------------------- .text._Z2k2PiS_S_         --------------------------
	.section	.text._Z2k2PiS_S_,"ax",@progbits
	.align	128
        .global         _Z2k2PiS_S_
        .type           _Z2k2PiS_S_,@function
        .size           _Z2k2PiS_S_,(.L_x_2 - _Z2k2PiS_S_)
        .other          _Z2k2PiS_S_,@"STO_CUDA_ENTRY STV_DEFAULT"
_Z2k2PiS_S_:
.text._Z2k2PiS_S_:
[----:B------:R-:W-:Y:S01]  /*0000*/  LDC R1, c[0x0][0x37c] ;  /* 0x0000df00ff017b82 */ /* 0x000fe20000000800 */
[----:B------:R-:W0:Y:S02]  /*0010*/  S2R R9, SR_TID.X ;  /* 0x0000000000097919 */ /* 0x000e240000002100 */
[----:B0-----:R-:W-:-:S13]  /*0020*/  ISETP.GT.U32.AND P0, PT, R9, 0x9, PT ;  /* 0x000000090900780c */ /* 0x001fda0003f04070 */
[----:B------:R-:W-:Y:S05]  /*0030*/  @P0 EXIT ;  /* 0x000000000000094d */ /* 0x000fea0003800000 */
[----:B------:R-:W0:Y:S01]  /*0040*/  LDC.64 R2, c[0x0][0x380] ;  /* 0x0000e000ff027b82 */ /* 0x000e220000000a00 */
[----:B------:R-:W1:Y:S07]  /*0050*/  LDCU.64 UR4, c[0x0][0x358] ;  /* 0x00006b00ff0477ac */ /* 0x000e6e0008000a00 */
[----:B------:R-:W2:Y:S08]  /*0060*/  LDC.64 R4, c[0x0][0x388] ;  /* 0x0000e200ff047b82 */ /* 0x000eb00000000a00 */
[----:B------:R-:W3:Y:S01]  /*0070*/  LDC.64 R6, c[0x0][0x390] ;  /* 0x0000e400ff067b82 */ /* 0x000ee20000000a00 */
[----:B0-----:R-:W-:-:S06]  /*0080*/  IMAD.WIDE.U32 R2, R9, 0x4, R2 ;  /* 0x0000000409027825 */ /* 0x001fcc00078e0002 */
[----:B-1----:R-:W4:Y:S01]  /*0090*/  LDG.E R2, desc[UR4][R2.64] ;  /* 0x0000000402027981 */ /* 0x002f22000c1e1900 */
[----:B--2---:R-:W-:-:S06]  /*00a0*/  IMAD.WIDE.U32 R4, R9, 0x4, R4 ;  /* 0x0000000409047825 */ /* 0x004fcc00078e0004 */
[----:B------:R-:W4:Y:S01]  /*00b0*/  LDG.E R5, desc[UR4][R4.64] ;  /* 0x0000000404057981 */ /* 0x000f22000c1e1900 */
[----:B---3--:R-:W-:Y:S01]  /*00c0*/  IMAD.WIDE.U32 R6, R9, 0x4, R6 ;  /* 0x0000000409067825 */ /* 0x008fe200078e0006 */
[----:B----4-:R-:W-:-:S05]  /*00d0*/  IADD3 R9, PT, PT, R2, R5, RZ ;  /* 0x0000000502097210 */ /* 0x010fca0007ffe0ff */
[----:B------:R-:W-:Y:S01]  /*00e0*/  STG.E desc[UR4][R6.64], R9 ;  /* 0x0000000906007986 */ /* 0x000fe2000c101904 */
[----:B------:R-:W-:Y:S05]  /*00f0*/  EXIT ;  /* 0x000000000000794d */ /* 0x000fea0003800000 */
.L_x_0:
[----:B------:R-:W-:-:S00]  /*0100*/  BRA `(.L_x_0) ;  /* 0xfffffffc00fc7947 */ /* 0x000fc0000383ffff */
[----:B------:R-:W-:-:S00]  /*0110*/  NOP ;  /* 0x0000000000007918 */ /* 0x000fc00000000000 */
        /* <DEDUP_REMOVED lines=14> */
.L_x_2:


//--------------------- .text._Z2k1PiS_S_         --------------------------
	.section	.text._Z2k1PiS_S_,"ax",@progbits
	.align	128
        .global         _Z2k1PiS_S_
        .type           _Z2k1PiS_S_,@function
        .size           _Z2k1PiS_S_,(.L_x_3 - _Z2k1PiS_S_)
        .other          _Z2k1PiS_S_,@"STO_CUDA_ENTRY STV_DEFAULT"
_Z2k1PiS_S_:
.text._Z2k1PiS_S_:
[----:B------:R-:W-:Y:S01]  /*0000*/  LDC R1, c[0x0][0x37c] ;  /* 0x0000df00ff017b82 */ /* 0x000fe20000000800 */
[----:B------:R-:W0:Y:S07]  /*0010*/  S2R R0, SR_TID.X ;  /* 0x0000000000007919 */ /* 0x000e2e0000002100 */
[----:B------:R-:W0:Y:S08]  /*0020*/  S2UR UR4, SR_CTAID.X ;  /* 0x00000000000479c3 */ /* 0x000e300000002500 */
[----:B------:R-:W0:Y:S02]  /*0030*/  LDC R9, c[0x0][0x360] ;  /* 0x0000d800ff097b82 */ /* 0x000e240000000800 */
[----:B0-----:R-:W-:-:S05]  /*0040*/  IMAD R9, R9, UR4, R0 ;  /* 0x0000000409097c24 */ /* 0x001fca000f8e0200 */
[----:B------:R-:W-:-:S13]  /*0050*/  ISETP.GT.AND P0, PT, R9, 0x9, PT ;  /* 0x000000090900780c */ /* 0x000fda0003f04270 */
[----:B------:R-:W-:Y:S05]  /*0060*/  @P0 EXIT ;  /* 0x000000000000094d */ /* 0x000fea0003800000 */
[----:B------:R-:W0:Y:S01]  /*0070*/  LDC.64 R2, c[0x0][0x380] ;  /* 0x0000e000ff027b82 */ /* 0x000e220000000a00 */
[----:B------:R-:W1:Y:S07]  /*0080*/  LDCU.64 UR4, c[0x0][0x358] ;  /* 0x00006b00ff0477ac */ /* 0x000e6e0008000a00 */
[----:B------:R-:W2:Y:S08]  /*0090*/  LDC.64 R4, c[0x0][0x388] ;  /* 0x0000e200ff047b82 */ /* 0x000eb00000000a00 */
[----:B------:R-:W3:Y:S01]  /*00a0*/  LDC.64 R6, c[0x0][0x390] ;  /* 0x0000e400ff067b82 */ /* 0x000ee20000000a00 */
[----:B0-----:R-:W-:-:S06]  /*00b0*/  IMAD.WIDE R2, R9, 0x4, R2 ;  /* 0x0000000409027825 */ /* 0x001fcc00078e0202 */
[----:B-1----:R-:W4:Y:S01]  /*00c0*/  LDG.E R2, desc[UR4][R2.64] ;  /* 0x0000000402027981 */ /* 0x002f22000c1e1900 */
[----:B--2---:R-:W-:-:S06]  /*00d0*/  IMAD.WIDE R4, R9, 0x4, R4 ;  /* 0x0000000409047825 */ /* 0x004fcc00078e0204 */
[----:B------:R-:W4:Y:S01]  /*00e0*/  LDG.E R5, desc[UR4][R4.64] ;  /* 0x0000000404057981 */ /* 0x000f22000c1e1900 */
[----:B---3--:R-:W-:Y:S01]  /*00f0*/  IMAD.WIDE R6, R9, 0x4, R6 ;  /* 0x0000000409067825 */ /* 0x008fe200078e0206 */
[----:B----4-:R-:W-:-:S05]  /*0100*/  IADD3 R9, PT, PT, R2, R5, RZ ;  /* 0x0000000502097210 */ /* 0x010fca0007ffe0ff */
[----:B------:R-:W-:Y:S01]  /*0110*/  STG.E desc[UR4][R6.64], R9 ;  /* 0x0000000906007986 */ /* 0x000fe2000c101904 */
[----:B------:R-:W-:Y:S05]  /*0120*/  EXIT ;  /* 0x000000000000794d */ /* 0x000fea0003800000 */
.L_x_1:
        /* <DEDUP_REMOVED lines=13> */
.L_x_3:


//--------------------- .nv.shared.reserved.0     --------------------------
	.section	.nv.shared.reserved.0,"aw",@nobits
	.weak		__nv_reservedSMEM_offset_0_alias
	.size		__nv_reservedSMEM_offset_0_alias, 0, 64
	.other		__nv_reservedSMEM_offset_0_alias,@"STO_CUDA_RESERVED_SHARED STV_DEFAULT"
__nv_reservedSMEM_offset_0_alias:
	.zero		0
	.zero		64


//--------------------- .nv.constant0._Z2k2PiS_S_ --------------------------
	.section	.nv.constant0._Z2k2PiS_S_,"a",@progbits
	.sectionflags	@""
	.align	4
.nv.constant0._Z2k2PiS_S_:
	.zero		920


//--------------------- .nv.constant0._Z2k1PiS_S_ --------------------------
	.section	.nv.constant0._Z2k1PiS_S_,"a",@progbits
	.sectionflags	@""
	.align	4
.nv.constant0._Z2k1PiS_S_:
	.zero		920


//--------------------- SYMBOLS --------------------------

	.type		.nv.reservedSmem.offset0,@object
	.size		.nv.reservedSmem.offset0,0x4
